//
// Generated by NVIDIA NVVM Compiler
//
// Compiler Build ID: CL-36424714
// Cuda compilation tools, release 13.0, V13.0.88
// Based on NVVM 20.0.0
//

.version 9.0
.target sm_100
.address_size 64

	// .globl	dotProductWarp

.visible .entry dotProductWarp(
	.param .u64 .ptr .align 1 dotProductWarp_param_0,
	.param .u64 .ptr .align 1 dotProductWarp_param_1,
	.param .u64 .ptr .align 1 dotProductWarp_param_2,
	.param .u32 dotProductWarp_param_3
)
{
	.reg .pred 	%p<9>;
	.reg .b32 	%r<22>;
	.reg .b32 	%f<21>;
	.reg .b64 	%rd<10>;

	ld.param.u64 	%rd3, [dotProductWarp_param_0];
	ld.param.u64 	%rd4, [dotProductWarp_param_1];
	ld.param.u64 	%rd5, [dotProductWarp_param_2];
	ld.param.u32 	%r7, [dotProductWarp_param_3];
	mov.u32 	%r1, %tid.x;
	mov.u32 	%r8, %ctaid.x;
	mov.u32 	%r2, %ntid.x;
	mad.lo.s32 	%r21, %r8, %r2, %r1;
	setp.ge.s32 	%p1, %r21, %r7;
	mov.f32 	%f20, 0f00000000;
	@%p1 bra 	$L__BB0_3;
	mov.u32 	%r9, %nctaid.x;
	mul.lo.s32 	%r4, %r2, %r9;
	cvta.to.global.u64 	%rd1, %rd3;
	cvta.to.global.u64 	%rd2, %rd4;
	mov.f32 	%f20, 0f00000000;
$L__BB0_2:
	mul.wide.s32 	%rd6, %r21, 4;
	add.s64 	%rd7, %rd1, %rd6;
	ld.global.f32 	%f7, [%rd7];
	add.s64 	%rd8, %rd2, %rd6;
	ld.global.f32 	%f8, [%rd8];
	fma.rn.f32 	%f20, %f7, %f8, %f20;
	add.s32 	%r21, %r21, %r4;
	setp.lt.s32 	%p2, %r21, %r7;
	@%p2 bra 	$L__BB0_2;
$L__BB0_3:
	mov.b32 	%r10, %f20;
	shfl.sync.down.b32	%r11|%p3, %r10, 16, 31, -1;
	mov.b32 	%f9, %r11;
	add.f32 	%f10, %f20, %f9;
	mov.b32 	%r12, %f10;
	shfl.sync.down.b32	%r13|%p4, %r12, 8, 31, -1;
	mov.b32 	%f11, %r13;
	add.f32 	%f12, %f10, %f11;
	mov.b32 	%r14, %f12;
	shfl.sync.down.b32	%r15|%p5, %r14, 4, 31, -1;
	mov.b32 	%f13, %r15;
	add.f32 	%f14, %f12, %f13;
	mov.b32 	%r16, %f14;
	shfl.sync.down.b32	%r17|%p6, %r16, 2, 31, -1;
	mov.b32 	%f15, %r17;
	add.f32 	%f16, %f14, %f15;
	mov.b32 	%r18, %f16;
	shfl.sync.down.b32	%r19|%p7, %r18, 1, 31, -1;
	mov.b32 	%f17, %r19;
	add.f32 	%f4, %f16, %f17;
	and.b32  	%r20, %r1, 31;
	setp.ne.s32 	%p8, %r20, 0;
	@%p8 bra 	$L__BB0_5;
	cvta.to.global.u64 	%rd9, %rd5;
	atom.global.add.f32 	%f18, [%rd9], %f4;
$L__BB0_5:
	ret;

}


// ===== COMPILED SASS (sm_100) =====

	.target	sm_100

	.elftype	@"ET_EXEC"


//--------------------- .note.nv.tkinfo           --------------------------
	.section	.note.nv.tkinfo,"",@"SHT_NOTE"
	.sectionflags	@"SHF_NOTE_NV_TKINFO"
	.tkinfo
        /*0018*/ 	.word	0x00000002
        /*0030*/ 	.string	""
        /*0030*/ 	.string	"ptxas"
        /*0030*/ 	.string	"Cuda compilation tools, release 13.0, V13.0.88"
        /*0030*/ 	.string	"Build cuda_13.0.r13.0/compiler.36424714_0"
        /*0030*/ 	.string	"-arch sm_100 -m 64 "



//--------------------- .note.nv.cuinfo           --------------------------
	.section	.note.nv.cuinfo,"",@"SHT_NOTE"
	.sectionflags	@"SHF_NOTE_NV_CUINFO"
        /*0018*/ 	.short	0x0002
        /*001a*/ 	.short	0x0064
        /*001c*/ 	.short	0x0082
	.zero		2


//--------------------- .nv.info                  --------------------------
	.section	.nv.info,"",@"SHT_CUDA_INFO"
	.align	4


	//----- nvinfo : EIATTR_REGCOUNT
	.align		4
        /*0000*/ 	.byte	0x04, 0x2f
        /*0002*/ 	.short	(.L_1 - .L_0)
	.align		4
.L_0:
        /*0004*/ 	.word	index@(dotProductWarp)
        /*0008*/ 	.word	0x0000000f


	//----- nvinfo : EIATTR_FRAME_SIZE
	.align		4
.L_1:
        /*000c*/ 	.byte	0x04, 0x11
        /*000e*/ 	.short	(.L_3 - .L_2)
	.align		4
.L_2:
        /*0010*/ 	.word	index@(dotProductWarp)
        /*0014*/ 	.word	0x00000000


	//----- nvinfo : EIATTR_MIN_STACK_SIZE
	.align		4
.L_3:
        /*0018*/ 	.byte	0x04, 0x12
        /*001a*/ 	.short	(.L_5 - .L_4)
	.align		4
.L_4:
        /*001c*/ 	.word	index@(dotProductWarp)
        /*0020*/ 	.word	0x00000000
.L_5:


//--------------------- .nv.compat                --------------------------
	.section	.nv.compat,"",@"SHT_CUDA_COMPAT_INFO"
	.align	4
        /*0000*/ 	.byte	0x02, 0x09, 0x00, 0x00, 0x02, 0x02, 0x01, 0x00, 0x02, 0x05, 0x05, 0x00, 0x03, 0x07, 0x01, 0x01
        /*0010*/ 	.byte	0x02, 0x03, 0x00, 0x00, 0x02, 0x06, 0x01, 0x00, 0x04, 0x0b, 0x08, 0x00, 0x09, 0x00, 0x00, 0x00
        /*0020*/ 	.byte	0x00, 0x00, 0x00, 0x00


//--------------------- .nv.info.dotProductWarp   --------------------------
	.section	.nv.info.dotProductWarp,"",@"SHT_CUDA_INFO"
	.sectionflags	@""
	.align	4


	//----- nvinfo : EIATTR_CUDA_API_VERSION
	.align		4
        /*0000*/ 	.byte	0x04, 0x37
        /*0002*/ 	.short	(.L_7 - .L_6)
.L_6:
        /*0004*/ 	.word	0x00000082


	//----- nvinfo : EIATTR_KPARAM_INFO
	.align		4
.L_7:
        /*0008*/ 	.byte	0x04, 0x17
        /*000a*/ 	.short	(.L_9 - .L_8)
.L_8:
        /*000c*/ 	.word	0x00000000
        /*0010*/ 	.short	0x0003
        /*0012*/ 	.short	0x0018
        /*0014*/ 	.byte	0x00, 0xf0, 0x11, 0x00


	//----- nvinfo : EIATTR_KPARAM_INFO
	.align		4
.L_9:
        /*0018*/ 	.byte	0x04, 0x17
        /*001a*/ 	.short	(.L_11 - .L_10)
.L_10:
        /*001c*/ 	.word	0x00000000
        /*0020*/ 	.short	0x0002
        /*0022*/ 	.short	0x0010
        /*0024*/ 	.byte	0x00, 0xf5, 0x21, 0x00


	//----- nvinfo : EIATTR_KPARAM_INFO
	.align		4
.L_11:
        /*0028*/ 	.byte	0x04, 0x17
        /*002a*/ 	.short	(.L_13 - .L_12)
.L_12:
        /*002c*/ 	.word	0x00000000
        /*0030*/ 	.short	0x0001
        /*0032*/ 	.short	0x0008
        /*0034*/ 	.byte	0x00, 0xf5, 0x21, 0x00


	//----- nvinfo : EIATTR_KPARAM_INFO
	.align		4
.L_13:
        /*0038*/ 	.byte	0x04, 0x17
        /*003a*/ 	.short	(.L_15 - .L_14)
.L_14:
        /*003c*/ 	.word	0x00000000
        /*0040*/ 	.short	0x0000
        /*0042*/ 	.short	0x0000
        /*0044*/ 	.byte	0x00, 0xf5, 0x21, 0x00


	//----- nvinfo : EIATTR_SPARSE_MMA_MASK
	.align		4
.L_15:
        /*0048*/ 	.byte	0x03, 0x50
        /*004a*/ 	.short	0x0000


	//----- nvinfo : EIATTR_MAXREG_COUNT
	.align		4
        /*004c*/ 	.byte	0x03, 0x1b
        /*004e*/ 	.short	0x00ff


	//----- nvinfo : EIATTR_MERCURY_ISA_VERSION
	.align		4
        /*0050*/ 	.byte	0x03, 0x5f
        /*0052*/ 	.short	0x0101


	//----- nvinfo : EIATTR_COOP_GROUP_MASK_REGIDS
	.align		4
        /*0054*/ 	.byte	0x04, 0x29
        /*0056*/ 	.short	(.L_17 - .L_16)


	//   ....[0]....
.L_16:
        /*0058*/ 	.word	0xffffffff


	//   ....[1]....
        /*005c*/ 	.word	0xffffffff


	//   ....[2]....
        /*0060*/ 	.word	0xffffffff


	//   ....[3]....
        /*0064*/ 	.word	0xffffffff


	//   ....[4]....
        /*0068*/ 	.word	0xffffffff


	//----- nvinfo : EIATTR_COOP_GROUP_INSTR_OFFSETS
	.align		4
.L_17:
        /*006c*/ 	.byte	0x04, 0x28
        /*006e*/ 	.short	(.L_19 - .L_18)


	//   ....[0]....
.L_18:
        /*0070*/ 	.word	0x00000190


	//   ....[1]....
        /*0074*/ 	.word	0x000001c0


	//   ....[2]....
        /*0078*/ 	.word	0x000001e0


	//   ....[3]....
        /*007c*/ 	.word	0x00000200


	//   ....[4]....
        /*0080*/ 	.word	0x00000220


	//----- nvinfo : EIATTR_VRC_CTA_INIT_COUNT
	.align		4
.L_19:
        /*0084*/ 	.byte	0x02, 0x4a
	.zero		1
	.zero		1


	//----- nvinfo : EIATTR_EXIT_INSTR_OFFSETS
	.align		4
        /*0088*/ 	.byte	0x04, 0x1c
        /*008a*/ 	.short	(.L_21 - .L_20)


	//   ....[0]....
.L_20:
        /*008c*/ 	.word	0x00000230


	//   ....[1]....
        /*0090*/ 	.word	0x00000270


	//----- nvinfo : EIATTR_CRS_STACK_SIZE
	.align		4
.L_21:
        /*0094*/ 	.byte	0x04, 0x1e
        /*0096*/ 	.short	(.L_23 - .L_22)
.L_22:
        /*0098*/ 	.word	0x00000000


	//----- nvinfo : EIATTR_CBANK_PARAM_SIZE
	.align		4
.L_23:
        /*009c*/ 	.byte	0x03, 0x19
        /*009e*/ 	.short	0x001c


	//----- nvinfo : EIATTR_PARAM_CBANK
	.align		4
        /*00a0*/ 	.byte	0x04, 0x0a
        /*00a2*/ 	.short	(.L_25 - .L_24)
	.align		4
.L_24:
        /*00a4*/ 	.word	index@(.nv.constant0.dotProductWarp)
        /*00a8*/ 	.short	0x0380
        /*00aa*/ 	.short	0x001c


	//----- nvinfo : EIATTR_SW_WAR
	.align		4
.L_25:
        /*00ac*/ 	.byte	0x04, 0x36
        /*00ae*/ 	.short	(.L_27 - .L_26)
.L_26:
        /*00b0*/ 	.word	0x00000008
.L_27:


//--------------------- .nv.callgraph             --------------------------
	.section	.nv.callgraph,"",@"SHT_CUDA_CALLGRAPH"
	.align	4
	.sectionentsize	8
	.align		4
        /*0000*/ 	.word	0x00000000
	.align		4
        /*0004*/ 	.word	0xffffffff
	.align		4
        /*0008*/ 	.word	0x00000000
	.align		4
        /*000c*/ 	.word	0xfffffffe
	.align		4
        /*0010*/ 	.word	0x00000000
	.align		4
        /*0014*/ 	.word	0xfffffffd
	.align		4
        /*0018*/ 	.word	0x00000000
	.align		4
        /*001c*/ 	.word	0xfffffffc


//--------------------- .text.dotProductWarp      --------------------------
	.section	.text.dotProductWarp,"ax",@progbits
	.align	128
        .global         dotProductWarp
        .type           dotProductWarp,@function
        .size           dotProductWarp,(.L_x_4 - dotProductWarp)
        .other          dotProductWarp,@"STO_CUDA_ENTRY STV_DEFAULT"
dotProductWarp:
.text.dotProductWarp:
[----:B------:R-:W-:Y:S01]  /*0000*/  LDC R1, c[0x0][0x37c] ;  /* 0x0000df00ff017b82 */ /* 0x000fe20000000800 */
[----:B------:R-:W0:Y:S07]  /*0010*/  S2R R12, SR_TID.X ;  /* 0x00000000000c7919 */ /* 0x000e2e0000002100 */
[----:B------:R-:W0:Y:S01]  /*0020*/  S2UR UR4, SR_CTAID.X ;  /* 0x00000000000479c3 */ /* 0x000e220000002500 */
[----:B------:R-:W1:Y:S01]  /*0030*/  LDCU UR7, c[0x0][0x398] ;  /* 0x00007300ff0777ac */ /* 0x000e620008000800 */
[----:B------:R-:W-:Y:S01]  /*0040*/  BSSY.RECONVERGENT B0, `(.L_x_0) ;  /* 0x0000014000007945 */ /* 0x000fe20003800200 */
[----:B------:R-:W-:-:S05]  /*0050*/  HFMA2 R10, -RZ, RZ, 0, 0 ;  /* 0x00000000ff0a7431 */ /* 0x000fca00000001ff */
[----:B------:R-:W0:Y:S02]  /*0060*/  LDC R11, c[0x0][0x360] ;  /* 0x0000d800ff0b7b82 */ /* 0x000e240000000800 */
[----:B0-----:R-:W-:Y:S01]  /*0070*/  IMAD R0, R11, UR4, R12 ;  /* 0x000000040b007c24 */ /* 0x001fe2000f8e020c */
[----:B------:R-:W0:Y:S04]  /*0080*/  LDCU.64 UR4, c[0x0][0x358] ;  /* 0x00006b00ff0477ac */ /* 0x000e280008000a00 */
[----:B-1----:R-:W-:-:S13]  /*0090*/  ISETP.GE.AND P0, PT, R0, UR7, PT ;  /* 0x0000000700007c0c */ /* 0x002fda000bf06270 */
[----:B------:R-:W-:Y:S05]  /*00a0*/  @P0 BRA `(.L_x_1) ;  /* 0x0000000000340947 */ /* 0x000fea0003800000 */
[----:B------:R-:W1:Y:S01]  /*00b0*/  LDC.64 R6, c[0x0][0x380] ;  /* 0x0000e000ff067b82 */ /* 0x000e620000000a00 */
[----:B------:R-:W2:Y:S01]  /*00c0*/  LDCU UR6, c[0x0][0x370] ;  /* 0x00006e00ff0677ac */ /* 0x000ea20008000800 */
[----:B------:R-:W-:-:S06]  /*00d0*/  MOV R10, RZ ;  /* 0x000000ff000a7202 */ /* 0x000fcc0000000f00 */
[----:B------:R-:W3:Y:S01]  /*00e0*/  LDC.64 R8, c[0x0][0x388] ;  /* 0x0000e200ff087b82 */ /* 0x000ee20000000a00 */
[----:B--2---:R-:W-:-:S07]  /*00f0*/  IMAD R11, R11, UR6, RZ ;  /* 0x000000060b0b7c24 */ /* 0x004fce000f8e02ff */
.L_x_2:
[----:B-1----:R-:W-:-:S04]  /*0100*/  IMAD.WIDE R2, R0, 0x4, R6 ;  /* 0x0000000400027825 */ /* 0x002fc800078e0206 */
[----:B---3--:R-:W-:Y:S02]  /*0110*/  IMAD.WIDE R4, R0, 0x4, R8 ;  /* 0x0000000400047825 */ /* 0x008fe400078e0208 */
[----:B0-----:R-:W2:Y:S04]  /*0120*/  LDG.E R3, desc[UR4][R2.64] ;  /* 0x0000000402037981 */ /* 0x001ea8000c1e1900 */
[----:B------:R-:W2:Y:S01]  /*0130*/  LDG.E R4, desc[UR4][R4.64] ;  /* 0x0000000404047981 */ /* 0x000ea2000c1e1900 */
[----:B------:R-:W-:-:S04]  /*0140*/  IADD3 R0, PT, PT, R11, R0, RZ ;  /* 0x000000000b007210 */ /* 0x000fc80007ffe0ff */
[----:B------:R-:W-:Y:S01]  /*0150*/  ISETP.GE.AND P0, PT, R0, UR7, PT ;  /* 0x0000000700007c0c */ /* 0x000fe2000bf06270 */
[----:B--2---:R-:W-:-:S12]  /*0160*/  FFMA R10, R3, R4, R10 ;  /* 0x00000004030a7223 */ /* 0x004fd8000000000a */
[----:B------:R-:W-:Y:S05]  /*0170*/  @!P0 BRA `(.L_x_2) ;  /* 0xfffffffc00e08947 */ /* 0x000fea000383ffff */
.L_x_1:
[----:B0-----:R-:W-:Y:S05]  /*0180*/  BSYNC.RECONVERGENT B0 ;  /* 0x0000000000007941 */ /* 0x001fea0003800200 */
.L_x_0:
[----:B------:R-:W0:Y:S01]  /*0190*/  SHFL.DOWN PT, R3, R10, 0x10, 0x1f ;  /* 0x0a001f000a037f89 */ /* 0x000e2200000e0000 */
[----:B------:R-:W-:Y:S01]  /*01a0*/  LOP3.LUT P0, RZ, R12, 0x1f, RZ, 0xc0, !PT ;  /* 0x0000001f0cff7812 */ /* 0x000fe2000780c0ff */
[----:B0-----:R-:W-:-:S05]  /*01b0*/  FADD R3, R3, R10 ;  /* 0x0000000a03037221 */ /* 0x001fca0000000000 */
[----:B------:R-:W0:Y:S02]  /*01c0*/  SHFL.DOWN PT, R0, R3, 0x8, 0x1f ;  /* 0x09001f0003007f89 */ /* 0x000e2400000e0000 */
[----:B0-----:R-:W-:-:S05]  /*01d0*/  FADD R0, R3, R0 ;  /* 0x0000000003007221 */ /* 0x001fca0000000000 */
[----:B------:R-:W0:Y:S02]  /*01e0*/  SHFL.DOWN PT, R5, R0, 0x4, 0x1f ;  /* 0x08801f0000057f89 */ /* 0x000e2400000e0000 */
[----:B0-----:R-:W-:-:S05]  /*01f0*/  FADD R5, R0, R5 ;  /* 0x0000000500057221 */ /* 0x001fca0000000000 */
[----:B------:R-:W0:Y:S02]  /*0200*/  SHFL.DOWN PT, R2, R5, 0x2, 0x1f ;  /* 0x08401f0005027f89 */ /* 0x000e2400000e0000 */
[----:B0-----:R-:W-:-:S05]  /*0210*/  FADD R4, R5, R2 ;  /* 0x0000000205047221 */ /* 0x001fca0000000000 */
[----:B------:R0:W1:Y:S01]  /*0220*/  SHFL.DOWN PT, R7, R4, 0x1, 0x1f ;  /* 0x08201f0004077f89 */ /* 0x00006200000e0000 */
[----:B------:R-:W-:Y:S05]  /*0230*/  @P0 EXIT ;  /* 0x000000000000094d */ /* 0x000fea0003800000 */
[----:B------:R-:W2:Y:S01]  /*0240*/  LDC.64 R2, c[0x0][0x390] ;  /* 0x0000e400ff027b82 */ /* 0x000ea20000000a00 */
[----:B-1----:R-:W-:-:S05]  /*0250*/  FADD R7, R4, R7 ;  /* 0x0000000704077221 */ /* 0x002fca0000000000 */
[----:B--2---:R-:W-:Y:S01]  /*0260*/  REDG.E.ADD.F32.FTZ.RN.STRONG.GPU desc[UR4][R2.64], R7 ;  /* 0x00000007020079a6 */ /* 0x004fe2000c12f304 */
[----:B------:R-:W-:Y:S05]  /*0270*/  EXIT ;  /* 0x000000000000794d */ /* 0x000fea0003800000 */
.L_x_3:
[----:B------:R-:W-:-:S00]  /*0280*/  BRA `(.L_x_3) ;  /* 0xfffffffc00fc7947 */ /* 0x000fc0000383ffff */
[----:B------:R-:W-:-:S00]  /*0290*/  NOP ;  /* 0x0000000000007918 */ /* 0x000fc00000000000 */
        /* <DEDUP_REMOVED lines=14> */
.L_x_4:


//--------------------- .nv.shared.reserved.0     --------------------------
	.section	.nv.shared.reserved.0,"aw",@nobits
	.weak		__nv_reservedSMEM_offset_0_alias
	.size		__nv_reservedSMEM_offset_0_alias, 0, 64
	.other		__nv_reservedSMEM_offset_0_alias,@"STO_CUDA_RESERVED_SHARED STV_DEFAULT"
__nv_reservedSMEM_offset_0_alias:
	.zero		0
	.zero		64


//--------------------- .nv.constant0.dotProductWarp --------------------------
	.section	.nv.constant0.dotProductWarp,"a",@progbits
	.sectionflags	@""
	.align	4
.nv.constant0.dotProductWarp:
	.zero		924


//--------------------- SYMBOLS --------------------------

	.type		.nv.reservedSmem.offset0,@object
	.size		.nv.reservedSmem.offset0,0x4
